	.headerflags	@"EF_CUDA_TEXMODE_UNIFIED EF_CUDA_64BIT_ADDRESS EF_CUDA_SM86 EF_CUDA_VIRTUAL_SM(EF_CUDA_SM86)"
	.elftype	@"ET_EXEC"


//--------------------- .nv.info                  --------------------------
	.section	.nv.info,"",@"SHT_CUDA_INFO"
	.align	4


	//----- nvinfo : EIATTR_REGCOUNT
	.align		4
        /*0000*/ 	.byte	0x04, 0x2f
        /*0002*/ 	.short	(.L_1 - .L_0)
	.align		4
.L_0:
        /*0004*/ 	.word	index@(triton_)
        /*0008*/ 	.word	0x0000000a


	//----- nvinfo : EIATTR_MIN_STACK_SIZE
	.align		4
.L_1:
        /*000c*/ 	.byte	0x04, 0x12
        /*000e*/ 	.short	(.L_3 - .L_2)
	.align		4
.L_2:
        /*0010*/ 	.word	index@(triton_)
        /*0014*/ 	.word	0x00000000


	//----- nvinfo : EIATTR_FRAME_SIZE
	.align		4
.L_3:
        /*0018*/ 	.byte	0x04, 0x11
        /*001a*/ 	.short	(.L_5 - .L_4)
	.align		4
.L_4:
        /*001c*/ 	.word	index@(triton_)
        /*0020*/ 	.word	0x00000000


	//----- nvinfo : EIATTR_MIN_STACK_SIZE
	.align		4
.L_5:
        /*0024*/ 	.byte	0x04, 0x12
        /*0026*/ 	.short	(.L_7 - .L_6)
	.align		4
.L_6:
        /*0028*/ 	.word	index@(triton_)
        /*002c*/ 	.word	0x00000000
.L_7:


//--------------------- .nv.info.triton_          --------------------------
	.section	.nv.info.triton_,"",@"SHT_CUDA_INFO"
	.sectionflags	@""
	.align	4


	//----- nvinfo : EIATTR_CUDA_API_VERSION
	.align		4
        /*0000*/ 	.byte	0x04, 0x37
        /*0002*/ 	.short	(.L_9 - .L_8)
.L_8:
        /*0004*/ 	.word	0x0000007c


	//----- nvinfo : EIATTR_SW2861232_WAR
	.align		4
.L_9:
        /*0008*/ 	.byte	0x01, 0x35
	.zero		2


	//----- nvinfo : EIATTR_PARAM_CBANK
	.align		4
        /*000c*/ 	.byte	0x04, 0x0a
        /*000e*/ 	.short	(.L_11 - .L_10)
	.align		4
.L_10:
        /*0010*/ 	.word	index@(.nv.constant0.triton_)
        /*0014*/ 	.short	0x0160
        /*0016*/ 	.short	0x0014


	//----- nvinfo : EIATTR_CBANK_PARAM_SIZE
	.align		4
.L_11:
        /*0018*/ 	.byte	0x03, 0x19
        /*001a*/ 	.short	0x0014


	//----- nvinfo : EIATTR_KPARAM_INFO
	.align		4
        /*001c*/ 	.byte	0x04, 0x17
        /*001e*/ 	.short	(.L_13 - .L_12)
.L_12:
        /*0020*/ 	.word	0x00000000
        /*0024*/ 	.short	0x0002
        /*0026*/ 	.short	0x0010
        /*0028*/ 	.byte	0x00, 0xf0, 0x11, 0x00


	//----- nvinfo : EIATTR_KPARAM_INFO
	.align		4
.L_13:
        /*002c*/ 	.byte	0x04, 0x17
        /*002e*/ 	.short	(.L_15 - .L_14)
.L_14:
        /*0030*/ 	.word	0x00000000
        /*0034*/ 	.short	0x0001
        /*0036*/ 	.short	0x0008
        /*0038*/ 	.byte	0x00, 0xf0, 0x21, 0x00


	//----- nvinfo : EIATTR_KPARAM_INFO
	.align		4
.L_15:
        /*003c*/ 	.byte	0x04, 0x17
        /*003e*/ 	.short	(.L_17 - .L_16)
.L_16:
        /*0040*/ 	.word	0x00000000
        /*0044*/ 	.short	0x0000
        /*0046*/ 	.short	0x0000
        /*0048*/ 	.byte	0x00, 0xf0, 0x21, 0x00


	//----- nvinfo : EIATTR_MAXREG_COUNT
	.align		4
.L_17:
        /*004c*/ 	.byte	0x03, 0x1b
        /*004e*/ 	.short	0x00ff


	//----- nvinfo : EIATTR_EXIT_INSTR_OFFSETS
	.align		4
        /*0050*/ 	.byte	0x04, 0x1c
        /*0052*/ 	.short	(.L_19 - .L_18)


	//   ....[0]....
.L_18:
        /*0054*/ 	.word	0x000001b0


	//   ....[1]....
        /*0058*/ 	.word	0x000001d0


	//----- nvinfo : EIATTR_MAX_THREADS
	.align		4
.L_19:
        /*005c*/ 	.byte	0x04, 0x05
        /*005e*/ 	.short	(.L_21 - .L_20)
.L_20:
        /*0060*/ 	.word	0x00000080
        /*0064*/ 	.word	0x00000001
        /*0068*/ 	.word	0x00000001


	//----- nvinfo : EIATTR_CRS_STACK_SIZE
	.align		4
.L_21:
        /*006c*/ 	.byte	0x04, 0x1e
        /*006e*/ 	.short	(.L_23 - .L_22)
.L_22:
        /*0070*/ 	.word	0x00000000
.L_23:


//--------------------- .nv.callgraph             --------------------------
	.section	.nv.callgraph,"",@"SHT_CUDA_CALLGRAPH"
	.align	4
	.sectionentsize	8
	.align		4
        /*0000*/ 	.word	0x00000000
	.align		4
        /*0004*/ 	.word	0xffffffff
	.align		4
        /*0008*/ 	.word	0x00000000
	.align		4
        /*000c*/ 	.word	0xfffffffe
	.align		4
        /*0010*/ 	.word	0x00000000
	.align		4
        /*0014*/ 	.word	0xfffffffd
	.align		4
        /*0018*/ 	.word	0x00000000
	.align		4
        /*001c*/ 	.word	0xfffffffc


//--------------------- .nv.rel.action            --------------------------
	.section	.nv.rel.action,"",@"SHT_CUDA_RELOCINFO"
	.align	8
	.sectionentsize	8
        /*0000*/ 	.byte	0x73, 0x00, 0x00, 0x00, 0x00, 0x00, 0x00, 0x00, 0x00, 0x00, 0x00, 0x11, 0x25, 0x00, 0x05, 0x36


//--------------------- .nv.constant0.triton_     --------------------------
	.section	.nv.constant0.triton_,"a",@progbits
	.sectionflags	@""
	.align	4
.nv.constant0.triton_:
	.zero		372


//--------------------- .text.triton_             --------------------------
	.section	.text.triton_,"ax",@progbits
	.sectioninfo	@"SHI_REGISTERS=10"
	.align	128
        .global         triton_
        .type           triton_,@function
        .size           triton_,(.L_x_3 - triton_)
        .other          triton_,@"STO_CUDA_ENTRY STV_DEFAULT"
triton_:
.text.triton_:
[----:B------:R-:W-:Y:S02]  /*0000*/  IMAD.MOV.U32 R1, RZ, RZ, c[0x0][0x28] ;  /* 0x00000a00ff017624 */ /* 0x000fe400078e00ff */
[----:B------:R-:W0:Y:S01]  /*0010*/  S2R R0, SR_TID.X ;  /* 0x0000000000007919 */ /* 0x000e220000002100 */
[----:B------:R-:W-:Y:S01]  /*0020*/  ULDC.64 UR4, c[0x0][0x118] ;  /* 0x0000460000047ab9 */ /* 0x000fe20000000a00 */
[----:B------:R-:W-:Y:S01]  /*0030*/  BSSY B0, `(.L_x_0) ;  /* 0x0000012000007945 */ /* 0x000fe20003800000 */
[----:B------:R-:W-:Y:S01]  /*0040*/  IMAD.MOV.U32 R7, RZ, RZ, 0x4 ;  /* 0x00000004ff077424 */ /* 0x000fe200078e00ff */
[----:B------:R-:W1:Y:S01]  /*0050*/  S2R R3, SR_CTAID.X ;  /* 0x0000000000037919 */ /* 0x000e620000002500 */
[----:B------:R-:W-:Y:S01]  /*0060*/  CS2R R4, SRZ ;  /* 0x0000000000047805 */ /* 0x000fe2000001ff00 */
[----:B0-----:R-:W-:-:S05]  /*0070*/  IMAD.SHL.U32 R0, R0, 0x2, RZ ;  /* 0x0000000200007824 */ /* 0x001fca00078e00ff */
[----:B------:R-:W-:-:S05]  /*0080*/  LOP3.LUT R0, R0, 0xfe, RZ, 0xc0, !PT ;  /* 0x000000fe00007812 */ /* 0x000fca00078ec0ff */
[----:B-1----:R-:W-:-:S04]  /*0090*/  IMAD R0, R3, 0x100, R0 ;  /* 0x0000010003007824 */ /* 0x002fc800078e0200 */
[C---:B------:R-:W-:Y:S01]  /*00a0*/  IMAD.HI R2, R0.reuse, 0x2aaaaaab, RZ ;  /* 0x2aaaaaab00027827 */ /* 0x040fe200078e02ff */
[----:B------:R-:W-:-:S04]  /*00b0*/  ISETP.GE.AND P2, PT, R0, 0xc00, PT ;  /* 0x00000c000000780c */ /* 0x000fc80003f46270 */
[----:B------:R-:W-:-:S04]  /*00c0*/  SHF.R.U32.HI R3, RZ, 0x1f, R2 ;  /* 0x0000001fff037819 */ /* 0x000fc80000011602 */
[----:B------:R-:W-:-:S05]  /*00d0*/  LEA.HI.SX32 R3, R2, R3, 0x1c ;  /* 0x0000000302037211 */ /* 0x000fca00078fe2ff */
[----:B------:R-:W-:-:S05]  /*00e0*/  IMAD R2, R3, -0x60, R0 ;  /* 0xffffffa003027824 */ /* 0x000fca00078e0200 */
[----:B------:R-:W-:Y:S01]  /*00f0*/  ISETP.GE.AND P1, PT, R2, 0x20, PT ;  /* 0x000000200200780c */ /* 0x000fe20003f26270 */
[----:B------:R-:W-:-:S03]  /*0100*/  IMAD R2, R3, 0x20, R2 ;  /* 0x0000002003027824 */ /* 0x000fc600078e0202 */
[----:B------:R-:W-:-:S13]  /*0110*/  ISETP.LT.AND P0, PT, R0, 0xc00, !P1 ;  /* 0x00000c000000780c */ /* 0x000fda0004f01270 */
[----:B------:R-:W-:Y:S05]  /*0120*/  @!P0 BRA `(.L_x_1) ;  /* 0x0000002000008947 */ /* 0x000fea0003800000 */
[----:B------:R-:W-:-:S05]  /*0130*/  IMAD.WIDE R2, R2, R7, c[0x0][0x160] ;  /* 0x0000580002027625 */ /* 0x000fca00078e0207 */
[----:B------:R0:W5:Y:S02]  /*0140*/  LDG.E.64 R4, [R2.64] ;  /* 0x0000000402047981 */ /* 0x000164000c1e1b00 */
.L_x_1:
[----:B------:R-:W-:Y:S05]  /*0150*/  BSYNC B0 ;  /* 0x0000000000007941 */ /* 0x000fea0003800000 */
.L_x_0:
[----:B-----5:R-:W-:Y:S01]  /*0160*/  SEL R4, R4, RZ, P0 ;  /* 0x000000ff04047207 */ /* 0x020fe20000000000 */
[----:B0-----:R-:W-:Y:S01]  /*0170*/  IMAD.WIDE R2, R0, R7, c[0x0][0x168] ;  /* 0x00005a0000027625 */ /* 0x001fe200078e0207 */
[----:B------:R-:W-:Y:S02]  /*0180*/  SEL R5, R5, RZ, P0 ;  /* 0x000000ff05057207 */ /* 0x000fe40000000000 */
[----:B------:R-:W-:Y:S02]  /*0190*/  SEL R4, R4, RZ, !P1 ;  /* 0x000000ff04047207 */ /* 0x000fe40004800000 */
[----:B------:R-:W-:Y:S01]  /*01a0*/  SEL R5, R5, RZ, !P1 ;  /* 0x000000ff05057207 */ /* 0x000fe20004800000 */
[----:B------:R-:W-:Y:S06]  /*01b0*/  @P2 EXIT ;  /* 0x000000000000294d */ /* 0x000fec0003800000 */
[----:B------:R-:W-:Y:S01]  /*01c0*/  STG.E.64 [R2.64], R4 ;  /* 0x0000000402007986 */ /* 0x000fe2000c101b04 */
[----:B------:R-:W-:Y:S05]  /*01d0*/  EXIT ;  /* 0x000000000000794d */ /* 0x000fea0003800000 */
.L_x_2:
[----:B------:R-:W-:-:S00]  /*01e0*/  BRA `(.L_x_2) ;  /* 0xfffffff000007947 */ /* 0x000fc0000383ffff */
[----:B------:R-:W-:-:S00]  /*01f0*/  NOP ;  /* 0x0000000000007918 */ /* 0x000fc00000000000 */
        /* <DEDUP_REMOVED lines=8> */
.L_x_3:
